//
// Generated by NVIDIA NVVM Compiler
//
// Compiler Build ID: CL-36424714
// Cuda compilation tools, release 13.0, V13.0.88
// Based on NVVM 20.0.0
//

.version 9.0
.target sm_100
.address_size 64

	// .globl	_Z13matmul_gpu_v1PfS_S_iii

.visible .entry _Z13matmul_gpu_v1PfS_S_iii(
	.param .u64 .ptr .align 1 _Z13matmul_gpu_v1PfS_S_iii_param_0,
	.param .u64 .ptr .align 1 _Z13matmul_gpu_v1PfS_S_iii_param_1,
	.param .u64 .ptr .align 1 _Z13matmul_gpu_v1PfS_S_iii_param_2,
	.param .u32 _Z13matmul_gpu_v1PfS_S_iii_param_3,
	.param .u32 _Z13matmul_gpu_v1PfS_S_iii_param_4,
	.param .u32 _Z13matmul_gpu_v1PfS_S_iii_param_5
)
{
	.reg .pred 	%p<13>;
	.reg .b32 	%r<41>;
	.reg .b32 	%f<68>;
	.reg .b64 	%rd<53>;

	ld.param.u64 	%rd7, [_Z13matmul_gpu_v1PfS_S_iii_param_0];
	ld.param.u64 	%rd8, [_Z13matmul_gpu_v1PfS_S_iii_param_1];
	ld.param.u64 	%rd6, [_Z13matmul_gpu_v1PfS_S_iii_param_2];
	ld.param.u32 	%r20, [_Z13matmul_gpu_v1PfS_S_iii_param_3];
	ld.param.u32 	%r18, [_Z13matmul_gpu_v1PfS_S_iii_param_4];
	ld.param.u32 	%r19, [_Z13matmul_gpu_v1PfS_S_iii_param_5];
	cvta.to.global.u64 	%rd1, %rd8;
	cvta.to.global.u64 	%rd2, %rd7;
	mov.u32 	%r21, %ctaid.y;
	mov.u32 	%r22, %ntid.y;
	mov.u32 	%r23, %tid.y;
	mad.lo.s32 	%r1, %r21, %r22, %r23;
	mov.u32 	%r24, %ctaid.x;
	mov.u32 	%r25, %ntid.x;
	mov.u32 	%r26, %tid.x;
	mad.lo.s32 	%r2, %r24, %r25, %r26;
	setp.ge.s32 	%p1, %r1, %r20;
	setp.ge.s32 	%p2, %r2, %r18;
	or.pred  	%p3, %p1, %p2;
	@%p3 bra 	$L__BB0_14;
	setp.lt.s32 	%p4, %r19, 1;
	mov.f32 	%f67, 0f00000000;
	@%p4 bra 	$L__BB0_13;
	mul.lo.s32 	%r3, %r19, %r1;
	and.b32  	%r4, %r19, 7;
	setp.lt.u32 	%p5, %r19, 8;
	mov.f32 	%f67, 0f00000000;
	mov.b32 	%r39, 0;
	@%p5 bra 	$L__BB0_5;
	and.b32  	%r39, %r19, 2147483640;
	neg.s32 	%r37, %r39;
	shl.b32 	%r7, %r18, 3;
	mul.wide.u32 	%rd9, %r3, 4;
	add.s64 	%rd10, %rd9, %rd2;
	add.s64 	%rd52, %rd10, 16;
	mov.f32 	%f67, 0f00000000;
	mul.wide.s32 	%rd13, %r18, 4;
	mov.u32 	%r36, %r2;
$L__BB0_4:
	.pragma "nounroll";
	ld.global.f32 	%f17, [%rd52+-16];
	mul.wide.s32 	%rd11, %r36, 4;
	add.s64 	%rd12, %rd1, %rd11;
	ld.global.f32 	%f18, [%rd12];
	fma.rn.f32 	%f19, %f17, %f18, %f67;
	ld.global.f32 	%f20, [%rd52+-12];
	add.s64 	%rd14, %rd12, %rd13;
	ld.global.f32 	%f21, [%rd14];
	fma.rn.f32 	%f22, %f20, %f21, %f19;
	ld.global.f32 	%f23, [%rd52+-8];
	add.s64 	%rd15, %rd14, %rd13;
	ld.global.f32 	%f24, [%rd15];
	fma.rn.f32 	%f25, %f23, %f24, %f22;
	ld.global.f32 	%f26, [%rd52+-4];
	add.s64 	%rd16, %rd15, %rd13;
	ld.global.f32 	%f27, [%rd16];
	fma.rn.f32 	%f28, %f26, %f27, %f25;
	ld.global.f32 	%f29, [%rd52];
	add.s64 	%rd17, %rd16, %rd13;
	ld.global.f32 	%f30, [%rd17];
	fma.rn.f32 	%f31, %f29, %f30, %f28;
	ld.global.f32 	%f32, [%rd52+4];
	add.s64 	%rd18, %rd17, %rd13;
	ld.global.f32 	%f33, [%rd18];
	fma.rn.f32 	%f34, %f32, %f33, %f31;
	ld.global.f32 	%f35, [%rd52+8];
	add.s64 	%rd19, %rd18, %rd13;
	ld.global.f32 	%f36, [%rd19];
	fma.rn.f32 	%f37, %f35, %f36, %f34;
	ld.global.f32 	%f38, [%rd52+12];
	add.s64 	%rd20, %rd19, %rd13;
	ld.global.f32 	%f39, [%rd20];
	fma.rn.f32 	%f67, %f38, %f39, %f37;
	add.s32 	%r37, %r37, 8;
	add.s32 	%r36, %r36, %r7;
	add.s64 	%rd52, %rd52, 32;
	setp.ne.s32 	%p6, %r37, 0;
	@%p6 bra 	$L__BB0_4;
$L__BB0_5:
	setp.eq.s32 	%p7, %r4, 0;
	@%p7 bra 	$L__BB0_13;
	and.b32  	%r13, %r19, 3;
	setp.lt.u32 	%p8, %r4, 4;
	@%p8 bra 	$L__BB0_8;
	add.s32 	%r28, %r39, %r3;
	mul.wide.u32 	%rd21, %r28, 4;
	add.s64 	%rd22, %rd2, %rd21;
	ld.global.f32 	%f41, [%rd22];
	mad.lo.s32 	%r29, %r39, %r18, %r2;
	mul.wide.s32 	%rd23, %r29, 4;
	add.s64 	%rd24, %rd1, %rd23;
	ld.global.f32 	%f42, [%rd24];
	fma.rn.f32 	%f43, %f41, %f42, %f67;
	cvt.u64.u32 	%rd25, %r3;
	cvt.u64.u32 	%rd26, %r39;
	add.s64 	%rd27, %rd26, %rd25;
	shl.b64 	%rd28, %rd27, 2;
	add.s64 	%rd29, %rd2, %rd28;
	ld.global.f32 	%f44, [%rd29+4];
	mul.wide.s32 	%rd30, %r18, 4;
	add.s64 	%rd31, %rd24, %rd30;
	ld.global.f32 	%f45, [%rd31];
	fma.rn.f32 	%f46, %f44, %f45, %f43;
	ld.global.f32 	%f47, [%rd29+8];
	add.s64 	%rd32, %rd31, %rd30;
	ld.global.f32 	%f48, [%rd32];
	fma.rn.f32 	%f49, %f47, %f48, %f46;
	ld.global.f32 	%f50, [%rd29+12];
	add.s64 	%rd33, %rd32, %rd30;
	ld.global.f32 	%f51, [%rd33];
	fma.rn.f32 	%f67, %f50, %f51, %f49;
	add.s32 	%r39, %r39, 4;
$L__BB0_8:
	setp.eq.s32 	%p9, %r13, 0;
	@%p9 bra 	$L__BB0_13;
	setp.eq.s32 	%p10, %r13, 1;
	@%p10 bra 	$L__BB0_11;
	add.s32 	%r30, %r39, %r3;
	mul.wide.u32 	%rd34, %r30, 4;
	add.s64 	%rd35, %rd2, %rd34;
	ld.global.f32 	%f53, [%rd35];
	mad.lo.s32 	%r31, %r39, %r18, %r2;
	mul.wide.s32 	%rd36, %r31, 4;
	add.s64 	%rd37, %rd1, %rd36;
	ld.global.f32 	%f54, [%rd37];
	fma.rn.f32 	%f55, %f53, %f54, %f67;
	cvt.u64.u32 	%rd38, %r3;
	cvt.u64.u32 	%rd39, %r39;
	add.s64 	%rd40, %rd39, %rd38;
	shl.b64 	%rd41, %rd40, 2;
	add.s64 	%rd42, %rd2, %rd41;
	ld.global.f32 	%f56, [%rd42+4];
	mul.wide.s32 	%rd43, %r18, 4;
	add.s64 	%rd44, %rd37, %rd43;
	ld.global.f32 	%f57, [%rd44];
	fma.rn.f32 	%f67, %f56, %f57, %f55;
	add.s32 	%r39, %r39, 2;
$L__BB0_11:
	and.b32  	%r32, %r19, 1;
	setp.eq.b32 	%p11, %r32, 1;
	not.pred 	%p12, %p11;
	@%p12 bra 	$L__BB0_13;
	add.s32 	%r33, %r39, %r3;
	mul.wide.u32 	%rd45, %r33, 4;
	add.s64 	%rd46, %rd2, %rd45;
	ld.global.f32 	%f58, [%rd46];
	mad.lo.s32 	%r34, %r39, %r18, %r2;
	mul.wide.s32 	%rd47, %r34, 4;
	add.s64 	%rd48, %rd1, %rd47;
	ld.global.f32 	%f59, [%rd48];
	fma.rn.f32 	%f67, %f58, %f59, %f67;
$L__BB0_13:
	mad.lo.s32 	%r35, %r18, %r1, %r2;
	cvta.to.global.u64 	%rd49, %rd6;
	mul.wide.s32 	%rd50, %r35, 4;
	add.s64 	%rd51, %rd49, %rd50;
	st.global.f32 	[%rd51], %f67;
$L__BB0_14:
	ret;

}


// ===== COMPILED SASS (sm_100) =====

	.target	sm_100

	.elftype	@"ET_EXEC"


//--------------------- .note.nv.tkinfo           --------------------------
	.section	.note.nv.tkinfo,"",@"SHT_NOTE"
	.sectionflags	@"SHF_NOTE_NV_TKINFO"
	.tkinfo
        /*0018*/ 	.word	0x00000002
        /*0030*/ 	.string	""
        /*0030*/ 	.string	"ptxas"
        /*0030*/ 	.string	"Cuda compilation tools, release 13.0, V13.0.88"
        /*0030*/ 	.string	"Build cuda_13.0.r13.0/compiler.36424714_0"
        /*0030*/ 	.string	"-arch sm_100 -m 64 "



//--------------------- .note.nv.cuinfo           --------------------------
	.section	.note.nv.cuinfo,"",@"SHT_NOTE"
	.sectionflags	@"SHF_NOTE_NV_CUINFO"
        /*0018*/ 	.short	0x0002
        /*001a*/ 	.short	0x0064
        /*001c*/ 	.short	0x0082
	.zero		2


//--------------------- .nv.info                  --------------------------
	.section	.nv.info,"",@"SHT_CUDA_INFO"
	.align	4


	//----- nvinfo : EIATTR_REGCOUNT
	.align		4
        /*0000*/ 	.byte	0x04, 0x2f
        /*0002*/ 	.short	(.L_1 - .L_0)
	.align		4
.L_0:
        /*0004*/ 	.word	index@(_Z13matmul_gpu_v1PfS_S_iii)
        /*0008*/ 	.word	0x00000020


	//----- nvinfo : EIATTR_FRAME_SIZE
	.align		4
.L_1:
        /*000c*/ 	.byte	0x04, 0x11
        /*000e*/ 	.short	(.L_3 - .L_2)
	.align		4
.L_2:
        /*0010*/ 	.word	index@(_Z13matmul_gpu_v1PfS_S_iii)
        /*0014*/ 	.word	0x00000000


	//----- nvinfo : EIATTR_MIN_STACK_SIZE
	.align		4
.L_3:
        /*0018*/ 	.byte	0x04, 0x12
        /*001a*/ 	.short	(.L_5 - .L_4)
	.align		4
.L_4:
        /*001c*/ 	.word	index@(_Z13matmul_gpu_v1PfS_S_iii)
        /*0020*/ 	.word	0x00000000
.L_5:


//--------------------- .nv.compat                --------------------------
	.section	.nv.compat,"",@"SHT_CUDA_COMPAT_INFO"
	.align	4
        /*0000*/ 	.byte	0x02, 0x09, 0x00, 0x00, 0x02, 0x02, 0x01, 0x00, 0x02, 0x05, 0x05, 0x00, 0x03, 0x07, 0x01, 0x01
        /*0010*/ 	.byte	0x02, 0x03, 0x00, 0x00, 0x02, 0x06, 0x01, 0x00, 0x04, 0x0b, 0x08, 0x00, 0x09, 0x00, 0x00, 0x00
        /*0020*/ 	.byte	0x00, 0x00, 0x00, 0x00


//--------------------- .nv.info._Z13matmul_gpu_v1PfS_S_iii --------------------------
	.section	.nv.info._Z13matmul_gpu_v1PfS_S_iii,"",@"SHT_CUDA_INFO"
	.sectionflags	@""
	.align	4


	//----- nvinfo : EIATTR_CUDA_API_VERSION
	.align		4
        /*0000*/ 	.byte	0x04, 0x37
        /*0002*/ 	.short	(.L_7 - .L_6)
.L_6:
        /*0004*/ 	.word	0x00000082


	//----- nvinfo : EIATTR_KPARAM_INFO
	.align		4
.L_7:
        /*0008*/ 	.byte	0x04, 0x17
        /*000a*/ 	.short	(.L_9 - .L_8)
.L_8:
        /*000c*/ 	.word	0x00000000
        /*0010*/ 	.short	0x0005
        /*0012*/ 	.short	0x0020
        /*0014*/ 	.byte	0x00, 0xf0, 0x11, 0x00


	//----- nvinfo : EIATTR_KPARAM_INFO
	.align		4
.L_9:
        /*0018*/ 	.byte	0x04, 0x17
        /*001a*/ 	.short	(.L_11 - .L_10)
.L_10:
        /*001c*/ 	.word	0x00000000
        /*0020*/ 	.short	0x0004
        /*0022*/ 	.short	0x001c
        /*0024*/ 	.byte	0x00, 0xf0, 0x11, 0x00


	//----- nvinfo : EIATTR_KPARAM_INFO
	.align		4
.L_11:
        /*0028*/ 	.byte	0x04, 0x17
        /*002a*/ 	.short	(.L_13 - .L_12)
.L_12:
        /*002c*/ 	.word	0x00000000
        /*0030*/ 	.short	0x0003
        /*0032*/ 	.short	0x0018
        /*0034*/ 	.byte	0x00, 0xf0, 0x11, 0x00


	//----- nvinfo : EIATTR_KPARAM_INFO
	.align		4
.L_13:
        /*0038*/ 	.byte	0x04, 0x17
        /*003a*/ 	.short	(.L_15 - .L_14)
.L_14:
        /*003c*/ 	.word	0x00000000
        /*0040*/ 	.short	0x0002
        /*0042*/ 	.short	0x0010
        /*0044*/ 	.byte	0x00, 0xf5, 0x21, 0x00


	//----- nvinfo : EIATTR_KPARAM_INFO
	.align		4
.L_15:
        /*0048*/ 	.byte	0x04, 0x17
        /*004a*/ 	.short	(.L_17 - .L_16)
.L_16:
        /*004c*/ 	.word	0x00000000
        /*0050*/ 	.short	0x0001
        /*0052*/ 	.short	0x0008
        /*0054*/ 	.byte	0x00, 0xf5, 0x21, 0x00


	//----- nvinfo : EIATTR_KPARAM_INFO
	.align		4
.L_17:
        /*0058*/ 	.byte	0x04, 0x17
        /*005a*/ 	.short	(.L_19 - .L_18)
.L_18:
        /*005c*/ 	.word	0x00000000
        /*0060*/ 	.short	0x0000
        /*0062*/ 	.short	0x0000
        /*0064*/ 	.byte	0x00, 0xf5, 0x21, 0x00


	//----- nvinfo : EIATTR_SPARSE_MMA_MASK
	.align		4
.L_19:
        /*0068*/ 	.byte	0x03, 0x50
        /*006a*/ 	.short	0x0000


	//----- nvinfo : EIATTR_MAXREG_COUNT
	.align		4
        /*006c*/ 	.byte	0x03, 0x1b
        /*006e*/ 	.short	0x00ff


	//----- nvinfo : EIATTR_MERCURY_ISA_VERSION
	.align		4
        /*0070*/ 	.byte	0x03, 0x5f
        /*0072*/ 	.short	0x0101


	//----- nvinfo : EIATTR_VRC_CTA_INIT_COUNT
	.align		4
        /*0074*/ 	.byte	0x02, 0x4a
	.zero		1
	.zero		1


	//----- nvinfo : EIATTR_EXIT_INSTR_OFFSETS
	.align		4
        /*0078*/ 	.byte	0x04, 0x1c
        /*007a*/ 	.short	(.L_21 - .L_20)


	//   ....[0]....
.L_20:
        /*007c*/ 	.word	0x000000c0


	//   ....[1]....
        /*0080*/ 	.word	0x000008e0


	//----- nvinfo : EIATTR_CBANK_PARAM_SIZE
	.align		4
.L_21:
        /*0084*/ 	.byte	0x03, 0x19
        /*0086*/ 	.short	0x0024


	//----- nvinfo : EIATTR_PARAM_CBANK
	.align		4
        /*0088*/ 	.byte	0x04, 0x0a
        /*008a*/ 	.short	(.L_23 - .L_22)
	.align		4
.L_22:
        /*008c*/ 	.word	index@(.nv.constant0._Z13matmul_gpu_v1PfS_S_iii)
        /*0090*/ 	.short	0x0380
        /*0092*/ 	.short	0x0024


	//----- nvinfo : EIATTR_SW_WAR
	.align		4
.L_23:
        /*0094*/ 	.byte	0x04, 0x36
        /*0096*/ 	.short	(.L_25 - .L_24)
.L_24:
        /*0098*/ 	.word	0x00000008
.L_25:


//--------------------- .nv.callgraph             --------------------------
	.section	.nv.callgraph,"",@"SHT_CUDA_CALLGRAPH"
	.align	4
	.sectionentsize	8
	.align		4
        /*0000*/ 	.word	0x00000000
	.align		4
        /*0004*/ 	.word	0xffffffff
	.align		4
        /*0008*/ 	.word	0x00000000
	.align		4
        /*000c*/ 	.word	0xfffffffe
	.align		4
        /*0010*/ 	.word	0x00000000
	.align		4
        /*0014*/ 	.word	0xfffffffd
	.align		4
        /*0018*/ 	.word	0x00000000
	.align		4
        /*001c*/ 	.word	0xfffffffc


//--------------------- .text._Z13matmul_gpu_v1PfS_S_iii --------------------------
	.section	.text._Z13matmul_gpu_v1PfS_S_iii,"ax",@progbits
	.align	128
        .global         _Z13matmul_gpu_v1PfS_S_iii
        .type           _Z13matmul_gpu_v1PfS_S_iii,@function
        .size           _Z13matmul_gpu_v1PfS_S_iii,(.L_x_5 - _Z13matmul_gpu_v1PfS_S_iii)
        .other          _Z13matmul_gpu_v1PfS_S_iii,@"STO_CUDA_ENTRY STV_DEFAULT"
_Z13matmul_gpu_v1PfS_S_iii:
.text._Z13matmul_gpu_v1PfS_S_iii:
[----:B------:R-:W-:Y:S01]  /*0000*/  LDC R1, c[0x0][0x37c] ;  /* 0x0000df00ff017b82 */ /* 0x000fe20000000800 */
[----:B------:R-:W0:Y:S07]  /*0010*/  S2R R5, SR_TID.X ;  /* 0x0000000000057919 */ /* 0x000e2e0000002100 */
[----:B------:R-:W1:Y:S01]  /*0020*/  LDC R19, c[0x0][0x364] ;  /* 0x0000d900ff137b82 */ /* 0x000e620000000800 */
[----:B------:R-:W1:Y:S07]  /*0030*/  S2R R4, SR_TID.Y ;  /* 0x0000000000047919 */ /* 0x000e6e0000002200 */
[----:B------:R-:W0:Y:S08]  /*0040*/  S2UR UR5, SR_CTAID.X ;  /* 0x00000000000579c3 */ /* 0x000e300000002500 */
[----:B------:R-:W0:Y:S08]  /*0050*/  LDC R0, c[0x0][0x360] ;  /* 0x0000d800ff007b82 */ /* 0x000e300000000800 */
[----:B------:R-:W1:Y:S08]  /*0060*/  S2UR UR4, SR_CTAID.Y ;  /* 0x00000000000479c3 */ /* 0x000e700000002600 */
[----:B------:R-:W2:Y:S01]  /*0070*/  LDC.64 R2, c[0x0][0x398] ;  /* 0x0000e600ff027b82 */ /* 0x000ea20000000a00 */
[----:B0-----:R-:W-:-:S02]  /*0080*/  IMAD R0, R0, UR5, R5 ;  /* 0x0000000500007c24 */ /* 0x001fc4000f8e0205 */
[----:B-1----:R-:W-:-:S03]  /*0090*/  IMAD R19, R19, UR4, R4 ;  /* 0x0000000413137c24 */ /* 0x002fc6000f8e0204 */
[----:B--2---:R-:W-:-:S04]  /*00a0*/  ISETP.GE.AND P0, PT, R0, R3, PT ;  /* 0x000000030000720c */ /* 0x004fc80003f06270 */
[----:B------:R-:W-:-:S13]  /*00b0*/  ISETP.GE.OR P0, PT, R19, R2, P0 ;  /* 0x000000021300720c */ /* 0x000fda0000706670 */
[----:B------:R-:W-:Y:S05]  /*00c0*/  @P0 EXIT ;  /* 0x000000000000094d */ /* 0x000fea0003800000 */
[----:B------:R-:W0:Y:S01]  /*00d0*/  LDC R2, c[0x0][0x3a0] ;  /* 0x0000e800ff027b82 */ /* 0x000e220000000800 */
[----:B------:R-:W1:Y:S01]  /*00e0*/  LDCU.64 UR4, c[0x0][0x358] ;  /* 0x00006b00ff0477ac */ /* 0x000e620008000a00 */
[----:B------:R-:W-:Y:S01]  /*00f0*/  HFMA2 R24, -RZ, RZ, 0, 0 ;  /* 0x00000000ff187431 */ /* 0x000fe200000001ff */
[----:B0-----:R-:W-:-:S13]  /*0100*/  ISETP.GE.AND P0, PT, R2, 0x1, PT ;  /* 0x000000010200780c */ /* 0x001fda0003f06270 */
[----:B-1----:R-:W-:Y:S05]  /*0110*/  @!P0 BRA `(.L_x_0) ;  /* 0x0000000400e08947 */ /* 0x002fea0003800000 */
[C---:B------:R-:W-:Y:S01]  /*0120*/  ISETP.GE.U32.AND P1, PT, R2.reuse, 0x8, PT ;  /* 0x000000080200780c */ /* 0x040fe20003f26070 */
[----:B------:R-:W-:Y:S01]  /*0130*/  IMAD R20, R19, R2, RZ ;  /* 0x0000000213147224 */ /* 0x000fe200078e02ff */
[----:B------:R-:W-:Y:S02]  /*0140*/  LOP3.LUT R27, R2, 0x7, RZ, 0xc0, !PT ;  /* 0x00000007021b7812 */ /* 0x000fe400078ec0ff */
[----:B------:R-:W-:Y:S02]  /*0150*/  MOV R24, RZ ;  /* 0x000000ff00187202 */ /* 0x000fe40000000f00 */
[----:B------:R-:W-:Y:S02]  /*0160*/  ISETP.NE.AND P0, PT, R27, RZ, PT ;  /* 0x000000ff1b00720c */ /* 0x000fe40003f05270 */
[----:B------:R-:W-:-:S05]  /*0170*/  MOV R21, RZ ;  /* 0x000000ff00157202 */ /* 0x000fca0000000f00 */
[----:B------:R-:W-:Y:S06]  /*0180*/  @!P1 BRA `(.L_x_1) ;  /* 0x0000000000c49947 */ /* 0x000fec0003800000 */
[----:B------:R-:W0:Y:S01]  /*0190*/  LDC.64 R4, c[0x0][0x380] ;  /* 0x0000e000ff047b82 */ /* 0x000e220000000a00 */
[----:B------:R-:W-:Y:S02]  /*01a0*/  LOP3.LUT R21, R2, 0x7ffffff8, RZ, 0xc0, !PT ;  /* 0x7ffffff802157812 */ /* 0x000fe400078ec0ff */
[----:B------:R-:W-:Y:S02]  /*01b0*/  MOV R24, RZ ;  /* 0x000000ff00187202 */ /* 0x000fe40000000f00 */
[----:B------:R-:W-:Y:S02]  /*01c0*/  MOV R18, R0 ;  /* 0x0000000000127202 */ /* 0x000fe40000000f00 */
[----:B------:R-:W-:Y:S01]  /*01d0*/  IADD3 R22, PT, PT, -R21, RZ, RZ ;  /* 0x000000ff15167210 */ /* 0x000fe20007ffe1ff */
[----:B0-----:R-:W-:-:S03]  /*01e0*/  IMAD.WIDE.U32 R4, R20, 0x4, R4 ;  /* 0x0000000414047825 */ /* 0x001fc600078e0004 */
[----:B------:R-:W-:-:S04]  /*01f0*/  IADD3 R6, P1, PT, R4, 0x10, RZ ;  /* 0x0000001004067810 */ /* 0x000fc80007f3e0ff */
[----:B------:R-:W-:-:S09]  /*0200*/  IADD3.X R7, PT, PT, RZ, R5, RZ, P1, !PT ;  /* 0x00000005ff077210 */ /* 0x000fd20000ffe4ff */
.L_x_2:
[----:B------:R-:W0:Y:S01]  /*0210*/  LDC.64 R16, c[0x0][0x388] ;  /* 0x0000e200ff107b82 */ /* 0x000e220000000a00 */
[----:B------:R-:W-:Y:S02]  /*0220*/  MOV R4, R6 ;  /* 0x0000000600047202 */ /* 0x000fe40000000f00 */
[----:B------:R-:W-:-:S05]  /*0230*/  MOV R5, R7 ;  /* 0x0000000700057202 */ /* 0x000fca0000000f00 */
[----:B------:R-:W2:Y:S04]  /*0240*/  LDG.E R25, desc[UR4][R4.64+-0x10] ;  /* 0xfffff00404197981 */ /* 0x000ea8000c1e1900 */
[----:B------:R-:W3:Y:S04]  /*0250*/  LDG.E R23, desc[UR4][R4.64+-0xc] ;  /* 0xfffff40404177981 */ /* 0x000ee8000c1e1900 */
[----:B------:R-:W4:Y:S04]  /*0260*/  LDG.E R29, desc[UR4][R4.64+-0x8] ;  /* 0xfffff804041d7981 */ /* 0x000f28000c1e1900 */
[----:B------:R-:W5:Y:S01]  /*0270*/  LDG.E R28, desc[UR4][R4.64+-0x4] ;  /* 0xfffffc04041c7981 */ /* 0x000f62000c1e1900 */
[----:B0-----:R-:W-:-:S05]  /*0280*/  IMAD.WIDE R16, R18, 0x4, R16 ;  /* 0x0000000412107825 */ /* 0x001fca00078e0210 */
[----:B------:R0:W2:Y:S01]  /*0290*/  LDG.E R26, desc[UR4][R16.64] ;  /* 0x00000004101a7981 */ /* 0x0000a2000c1e1900 */
[----:B------:R-:W-:-:S04]  /*02a0*/  IMAD.WIDE R14, R3, 0x4, R16 ;  /* 0x00000004030e7825 */ /* 0x000fc800078e0210 */
[C---:B------:R-:W-:Y:S02]  /*02b0*/  IMAD.WIDE R6, R3.reuse, 0x4, R14 ;  /* 0x0000000403067825 */ /* 0x040fe400078e020e */
[----:B------:R-:W3:Y:S02]  /*02c0*/  LDG.E R14, desc[UR4][R14.64] ;  /* 0x000000040e0e7981 */ /* 0x000ee4000c1e1900 */
[C---:B------:R-:W-:Y:S02]  /*02d0*/  IMAD.WIDE R10, R3.reuse, 0x4, R6 ;  /* 0x00000004030a7825 */ /* 0x040fe400078e0206 */
[----:B------:R-:W4:Y:S02]  /*02e0*/  LDG.E R6, desc[UR4][R6.64] ;  /* 0x0000000406067981 */ /* 0x000f24000c1e1900 */
[C---:B------:R-:W-:Y:S02]  /*02f0*/  IMAD.WIDE R8, R3.reuse, 0x4, R10 ;  /* 0x0000000403087825 */ /* 0x040fe400078e020a */
[----:B------:R-:W5:Y:S02]  /*0300*/  LDG.E R10, desc[UR4][R10.64] ;  /* 0x000000040a0a7981 */ /* 0x000f64000c1e1900 */
[----:B------:R-:W-:-:S02]  /*0310*/  IMAD.WIDE R12, R3, 0x4, R8 ;  /* 0x00000004030c7825 */ /* 0x000fc400078e0208 */
[----:B------:R-:W5:Y:S04]  /*0320*/  LDG.E R7, desc[UR4][R4.64] ;  /* 0x0000000404077981 */ /* 0x000f68000c1e1900 */
[----:B------:R-:W5:Y:S01]  /*0330*/  LDG.E R8, desc[UR4][R8.64] ;  /* 0x0000000408087981 */ /* 0x000f62000c1e1900 */
[----:B0-----:R-:W-:-:S03]  /*0340*/  IMAD.WIDE R16, R3, 0x4, R12 ;  /* 0x0000000403107825 */ /* 0x001fc600078e020c */
[----:B------:R-:W5:Y:S04]  /*0350*/  LDG.E R12, desc[UR4][R12.64] ;  /* 0x000000040c0c7981 */ /* 0x000f68000c1e1900 */
[----:B------:R-:W5:Y:S04]  /*0360*/  LDG.E R15, desc[UR4][R16.64] ;  /* 0x00000004100f7981 */ /* 0x000f68000c1e1900 */
[----:B------:R-:W5:Y:S04]  /*0370*/  LDG.E R9, desc[UR4][R4.64+0x4] ;  /* 0x0000040404097981 */ /* 0x000f68000c1e1900 */
[----:B------:R-:W5:Y:S01]  /*0380*/  LDG.E R11, desc[UR4][R4.64+0xc] ;  /* 0x00000c04040b7981 */ /* 0x000f62000c1e1900 */
[----:B--2---:R-:W-:Y:S01]  /*0390*/  FFMA R26, R25, R26, R24 ;  /* 0x0000001a191a7223 */ /* 0x004fe20000000018 */
[----:B------:R-:W-:-:S02]  /*03a0*/  IMAD.WIDE R24, R3, 0x4, R16 ;  /* 0x0000000403187825 */ /* 0x000fc400078e0210 */
[----:B------:R-:W2:Y:S04]  /*03b0*/  LDG.E R16, desc[UR4][R4.64+0x8] ;  /* 0x0000080404107981 */ /* 0x000ea8000c1e1900 */
[----:B------:R-:W2:Y:S01]  /*03c0*/  LDG.E R24, desc[UR4][R24.64] ;  /* 0x0000000418187981 */ /* 0x000ea2000c1e1900 */
[----:B---3--:R-:W-:Y:S01]  /*03d0*/  FFMA R14, R23, R14, R26 ;  /* 0x0000000e170e7223 */ /* 0x008fe2000000001a */
[----:B------:R-:W-:-:S03]  /*03e0*/  IADD3 R22, PT, PT, R22, 0x8, RZ ;  /* 0x0000000816167810 */ /* 0x000fc60007ffe0ff */
[----:B----4-:R-:W-:Y:S01]  /*03f0*/  FFMA R29, R29, R6, R14 ;  /* 0x000000061d1d7223 */ /* 0x010fe2000000000e */
[----:B------:R-:W-:-:S03]  /*0400*/  ISETP.NE.AND P1, PT, R22, RZ, PT ;  /* 0x000000ff1600720c */ /* 0x000fc60003f25270 */
[----:B-----5:R-:W-:Y:S01]  /*0410*/  FFMA R10, R28, R10, R29 ;  /* 0x0000000a1c0a7223 */ /* 0x020fe2000000001d */
[----:B------:R-:W-:-:S03]  /*0420*/  IADD3 R6, P2, PT, R4, 0x20, RZ ;  /* 0x0000002004067810 */ /* 0x000fc60007f5e0ff */
[----:B------:R-:W-:Y:S01]  /*0430*/  FFMA R8, R7, R8, R10 ;  /* 0x0000000807087223 */ /* 0x000fe2000000000a */
[----:B------:R-:W-:Y:S02]  /*0440*/  IADD3.X R7, PT, PT, RZ, R5, RZ, P2, !PT ;  /* 0x00000005ff077210 */ /* 0x000fe400017fe4ff */
[----:B------:R-:W-:Y:S01]  /*0450*/  LEA R18, R3, R18, 0x3 ;  /* 0x0000001203127211 */ /* 0x000fe200078e18ff */
[----:B------:R-:W-:-:S04]  /*0460*/  FFMA R9, R9, R12, R8 ;  /* 0x0000000c09097223 */ /* 0x000fc80000000008 */
[----:B--2---:R-:W-:-:S04]  /*0470*/  FFMA R16, R16, R15, R9 ;  /* 0x0000000f10107223 */ /* 0x004fc80000000009 */
[----:B------:R-:W-:Y:S01]  /*0480*/  FFMA R24, R11, R24, R16 ;  /* 0x000000180b187223 */ /* 0x000fe20000000010 */
[----:B------:R-:W-:Y:S06]  /*0490*/  @P1 BRA `(.L_x_2) ;  /* 0xfffffffc005c1947 */ /* 0x000fec000383ffff */
.L_x_1:
[----:B------:R-:W-:Y:S05]  /*04a0*/  @!P0 BRA `(.L_x_0) ;  /* 0x0000000000fc8947 */ /* 0x000fea0003800000 */
[----:B------:R-:W-:Y:S02]  /*04b0*/  ISETP.GE.U32.AND P1, PT, R27, 0x4, PT ;  /* 0x000000041b00780c */ /* 0x000fe40003f26070 */
[----:B------:R-:W-:-:S04]  /*04c0*/  LOP3.LUT R16, R2, 0x3, RZ, 0xc0, !PT ;  /* 0x0000000302107812 */ /* 0x000fc800078ec0ff */
[----:B------:R-:W-:-:S07]  /*04d0*/  ISETP.NE.AND P0, PT, R16, RZ, PT ;  /* 0x000000ff1000720c */ /* 0x000fce0003f05270 */
[----:B------:R-:W-:Y:S06]  /*04e0*/  @!P1 BRA `(.L_x_3) ;  /* 0x00000000006c9947 */ /* 0x000fec0003800000 */
[----:B------:R-:W0:Y:S01]  /*04f0*/  LDC.64 R6, c[0x0][0x388] ;  /* 0x0000e200ff067b82 */ /* 0x000e220000000a00 */
[----:B------:R-:W1:Y:S01]  /*0500*/  LDCU.64 UR6, c[0x0][0x380] ;  /* 0x00007000ff0677ac */ /* 0x000e620008000a00 */
[----:B------:R-:W-:Y:S01]  /*0510*/  IMAD R9, R21, R3, R0 ;  /* 0x0000000315097224 */ /* 0x000fe200078e0200 */
[CC--:B------:R-:W-:Y:S02]  /*0520*/  IADD3 R5, PT, PT, R20.reuse, R21.reuse, RZ ;  /* 0x0000001514057210 */ /* 0x0c0fe40007ffe0ff */
[----:B------:R-:W-:-:S03]  /*0530*/  IADD3 R10, P1, PT, R20, R21, RZ ;  /* 0x00000015140a7210 */ /* 0x000fc60007f3e0ff */
[----:B------:R-:W2:Y:S01]  /*0540*/  LDC.64 R14, c[0x0][0x380] ;  /* 0x0000e000ff0e7b82 */ /* 0x000ea20000000a00 */
[----:B0-----:R-:W-:-:S04]  /*0550*/  IMAD.WIDE R6, R9, 0x4, R6 ;  /* 0x0000000409067825 */ /* 0x001fc800078e0206 */
[----:B------:R-:W-:Y:S02]  /*0560*/  IMAD.WIDE R8, R3, 0x4, R6 ;  /* 0x0000000403087825 */ /* 0x000fe400078e0206 */
[----:B------:R-:W3:Y:S02]  /*0570*/  LDG.E R6, desc[UR4][R6.64] ;  /* 0x0000000406067981 */ /* 0x000ee4000c1e1900 */
[----:B--2---:R-:W-:Y:S01]  /*0580*/  IMAD.WIDE.U32 R14, R5, 0x4, R14 ;  /* 0x00000004050e7825 */ /* 0x004fe200078e000e */
[----:B------:R-:W-:Y:S02]  /*0590*/  IADD3.X R5, PT, PT, RZ, RZ, RZ, P1, !PT ;  /* 0x000000ffff057210 */ /* 0x000fe40000ffe4ff */
[----:B-1----:R-:W-:-:S03]  /*05a0*/  LEA R4, P1, R10, UR6, 0x2 ;  /* 0x000000060a047c11 */ /* 0x002fc6000f8210ff */
[----:B------:R-:W3:Y:S01]  /*05b0*/  LDG.E R15, desc[UR4][R14.64] ;  /* 0x000000040e0f7981 */ /* 0x000ee2000c1e1900 */
[----:B------:R-:W-:Y:S01]  /*05c0*/  LEA.HI.X R5, R10, UR7, R5, 0x2, P1 ;  /* 0x000000070a057c11 */ /* 0x000fe200088f1405 */
[C---:B------:R-:W-:Y:S02]  /*05d0*/  IMAD.WIDE R10, R3.reuse, 0x4, R8 ;  /* 0x00000004030a7825 */ /* 0x040fe400078e0208 */
[----:B------:R-:W2:Y:S04]  /*05e0*/  LDG.E R8, desc[UR4][R8.64] ;  /* 0x0000000408087981 */ /* 0x000ea8000c1e1900 */
[----:B------:R-:W2:Y:S01]  /*05f0*/  LDG.E R17, desc[UR4][R4.64+0x4] ;  /* 0x0000040404117981 */ /* 0x000ea2000c1e1900 */
[----:B------:R-:W-:-:S03]  /*0600*/  IMAD.WIDE R12, R3, 0x4, R10 ;  /* 0x00000004030c7825 */ /* 0x000fc600078e020a */
[----:B------:R-:W4:Y:S04]  /*0610*/  LDG.E R22, desc[UR4][R10.64] ;  /* 0x000000040a167981 */ /* 0x000f28000c1e1900 */
[----:B------:R-:W4:Y:S04]  /*0620*/  LDG.E R18, desc[UR4][R4.64+0x8] ;  /* 0x0000080404127981 */ /* 0x000f28000c1e1900 */
[----:B------:R-:W5:Y:S04]  /*0630*/  LDG.E R26, desc[UR4][R4.64+0xc] ;  /* 0x00000c04041a7981 */ /* 0x000f68000c1e1900 */
[----:B------:R-:W5:Y:S01]  /*0640*/  LDG.E R12, desc[UR4][R12.64] ;  /* 0x000000040c0c7981 */ /* 0x000f62000c1e1900 */
[----:B------:R-:W-:Y:S01]  /*0650*/  IADD3 R21, PT, PT, R21, 0x4, RZ ;  /* 0x0000000415157810 */ /* 0x000fe20007ffe0ff */
[----:B---3--:R-:W-:-:S04]  /*0660*/  FFMA R24, R15, R6, R24 ;  /* 0x000000060f187223 */ /* 0x008fc80000000018 */
[----:B--2---:R-:W-:-:S04]  /*0670*/  FFMA R17, R17, R8, R24 ;  /* 0x0000000811117223 */ /* 0x004fc80000000018 */
[----:B----4-:R-:W-:-:S04]  /*0680*/  FFMA R17, R18, R22, R17 ;  /* 0x0000001612117223 */ /* 0x010fc80000000011 */
[----:B-----5:R-:W-:-:S07]  /*0690*/  FFMA R24, R26, R12, R17 ;  /* 0x0000000c1a187223 */ /* 0x020fce0000000011 */
.L_x_3:
[----:B------:R-:W-:Y:S05]  /*06a0*/  @!P0 BRA `(.L_x_0) ;  /* 0x00000000007c8947 */ /* 0x000fea0003800000 */
[----:B------:R-:W-:Y:S01]  /*06b0*/  ISETP.NE.AND P1, PT, R16, 0x1, PT ;  /* 0x000000011000780c */ /* 0x000fe20003f25270 */
[----:B------:R-:W0:Y:S01]  /*06c0*/  LDC.64 R12, c[0x0][0x380] ;  /* 0x0000e000ff0c7b82 */ /* 0x000e220000000a00 */
[----:B------:R-:W-:-:S04]  /*06d0*/  LOP3.LUT R2, R2, 0x1, RZ, 0xc0, !PT ;  /* 0x0000000102027812 */ /* 0x000fc800078ec0ff */
[----:B------:R-:W-:-:S03]  /*06e0*/  ISETP.NE.U32.AND P0, PT, R2, 0x1, PT ;  /* 0x000000010200780c */ /* 0x000fc60003f05070 */
[----:B------:R-:W1:Y:S04]  /*06f0*/  LDC.64 R10, c[0x0][0x388] ;  /* 0x0000e200ff0a7b82 */ /* 0x000e680000000a00 */
[CC--:B------:R-:W-:Y:S02]  /*0700*/  @P1 IADD3 R15, PT, PT, R20.reuse, R21.reuse, RZ ;  /* 0x00000015140f1210 */ /* 0x0c0fe40007ffe0ff */
[----:B------:R-:W-:Y:S02]  /*0710*/  @P1 IADD3 R2, P2, PT, R20, R21, RZ ;  /* 0x0000001514021210 */ /* 0x000fe40007f5e0ff */
[----:B------:R-:W2:Y:S02]  /*0720*/  @P1 LDC.64 R4, c[0x0][0x380] ;  /* 0x0000e000ff041b82 */ /* 0x000ea40000000a00 */
[----:B------:R-:W-:-:S06]  /*0730*/  @P1 IADD3.X R14, PT, PT, RZ, RZ, RZ, P2, !PT ;  /* 0x000000ffff0e1210 */ /* 0x000fcc00017fe4ff */
[----:B------:R-:W3:Y:S01]  /*0740*/  LDC.64 R6, c[0x0][0x380] ;  /* 0x0000e000ff067b82 */ /* 0x000ee20000000a00 */
[----:B0-----:R-:W-:-:S04]  /*0750*/  @P1 IMAD.WIDE.U32 R12, R15, 0x4, R12 ;  /* 0x000000040f0c1825 */ /* 0x001fc800078e000c */
[C---:B------:R-:W-:Y:S01]  /*0760*/  @P1 IMAD R15, R21.reuse, R3, R0 ;  /* 0x00000003150f1224 */ /* 0x040fe200078e0200 */
[----:B------:R-:W-:Y:S01]  /*0770*/  @P1 IADD3 R21, PT, PT, R21, 0x2, RZ ;  /* 0x0000000215151810 */ /* 0x000fe20007ffe0ff */
[----:B------:R-:W4:Y:S01]  /*0780*/  @P1 LDG.E R13, desc[UR4][R12.64] ;  /* 0x000000040c0d1981 */ /* 0x000f22000c1e1900 */
[----:B------:R-:W0:Y:S01]  /*0790*/  LDC.64 R8, c[0x0][0x388] ;  /* 0x0000e200ff087b82 */ /* 0x000e220000000a00 */
[----:B-1----:R-:W-:Y:S01]  /*07a0*/  @P1 IMAD.WIDE R10, R15, 0x4, R10 ;  /* 0x000000040f0a1825 */ /* 0x002fe200078e020a */
[----:B------:R-:W-:Y:S02]  /*07b0*/  @!P0 IADD3 R17, PT, PT, R20, R21, RZ ;  /* 0x0000001514118210 */ /* 0x000fe40007ffe0ff */
[----:B--2---:R-:W-:Y:S01]  /*07c0*/  @P1 LEA R4, P2, R2, R4, 0x2 ;  /* 0x0000000402041211 */ /* 0x004fe200078410ff */
[----:B------:R-:W-:-:S03]  /*07d0*/  @!P0 IMAD R21, R21, R3, R0 ;  /* 0x0000000315158224 */ /* 0x000fc600078e0200 */
[----:B------:R-:W-:Y:S01]  /*07e0*/  @P1 LEA.HI.X R5, R2, R5, R14, 0x2, P2 ;  /* 0x0000000502051211 */ /* 0x000fe200010f140e */
[----:B------:R-:W-:Y:S01]  /*07f0*/  @P1 IMAD.WIDE R14, R3, 0x4, R10 ;  /* 0x00000004030e1825 */ /* 0x000fe200078e020a */
[----:B------:R-:W4:Y:S03]  /*0800*/  @P1 LDG.E R2, desc[UR4][R10.64] ;  /* 0x000000040a021981 */ /* 0x000f26000c1e1900 */
[----:B---3--:R-:W-:Y:S01]  /*0810*/  @!P0 IMAD.WIDE.U32 R6, R17, 0x4, R6 ;  /* 0x0000000411068825 */ /* 0x008fe200078e0006 */
[----:B------:R-:W2:Y:S04]  /*0820*/  @P1 LDG.E R5, desc[UR4][R4.64+0x4] ;  /* 0x0000040404051981 */ /* 0x000ea8000c1e1900 */
[----:B------:R-:W2:Y:S01]  /*0830*/  @P1 LDG.E R14, desc[UR4][R14.64] ;  /* 0x000000040e0e1981 */ /* 0x000ea2000c1e1900 */
[----:B0-----:R-:W-:-:S03]  /*0840*/  @!P0 IMAD.WIDE R8, R21, 0x4, R8 ;  /* 0x0000000415088825 */ /* 0x001fc600078e0208 */
[----:B------:R-:W3:Y:S04]  /*0850*/  @!P0 LDG.E R7, desc[UR4][R6.64] ;  /* 0x0000000406078981 */ /* 0x000ee8000c1e1900 */
[----:B------:R-:W3:Y:S01]  /*0860*/  @!P0 LDG.E R8, desc[UR4][R8.64] ;  /* 0x0000000408088981 */ /* 0x000ee2000c1e1900 */
[----:B----4-:R-:W-:-:S04]  /*0870*/  @P1 FFMA R2, R13, R2, R24 ;  /* 0x000000020d021223 */ /* 0x010fc80000000018 */
[----:B--2---:R-:W-:-:S04]  /*0880*/  @P1 FFMA R24, R5, R14, R2 ;  /* 0x0000000e05181223 */ /* 0x004fc80000000002 */
[----:B---3--:R-:W-:-:S07]  /*0890*/  @!P0 FFMA R24, R7, R8, R24 ;  /* 0x0000000807188223 */ /* 0x008fce0000000018 */
.L_x_0:
[----:B------:R-:W0:Y:S01]  /*08a0*/  LDC.64 R4, c[0x0][0x390] ;  /* 0x0000e400ff047b82 */ /* 0x000e220000000a00 */
[----:B------:R-:W-:-:S04]  /*08b0*/  IMAD R3, R19, R3, R0 ;  /* 0x0000000313037224 */ /* 0x000fc800078e0200 */
[----:B0-----:R-:W-:-:S05]  /*08c0*/  IMAD.WIDE R2, R3, 0x4, R4 ;  /* 0x0000000403027825 */ /* 0x001fca00078e0204 */
[----:B------:R-:W-:Y:S01]  /*08d0*/  STG.E desc[UR4][R2.64], R24 ;  /* 0x0000001802007986 */ /* 0x000fe2000c101904 */
[----:B------:R-:W-:Y:S05]  /*08e0*/  EXIT ;  /* 0x000000000000794d */ /* 0x000fea0003800000 */
.L_x_4:
[----:B------:R-:W-:-:S00]  /*08f0*/  BRA `(.L_x_4) ;  /* 0xfffffffc00fc7947 */ /* 0x000fc0000383ffff */
[----:B------:R-:W-:-:S00]  /*0900*/  NOP ;  /* 0x0000000000007918 */ /* 0x000fc00000000000 */
[----:B------:R-:W-:-:S00]  /*0910*/  NOP ;  /* 0x0000000000007918 */ /* 0x000fc00000000000 */
[----:B------:R-:W-:-:S00]  /*0920*/  NOP ;  /* 0x0000000000007918 */ /* 0x000fc00000000000 */
[----:B------:R-:W-:-:S00]  /*0930*/  NOP ;  /* 0x0000000000007918 */ /* 0x000fc00000000000 */
[----:B------:R-:W-:-:S00]  /*0940*/  NOP ;  /* 0x0000000000007918 */ /* 0x000fc00000000000 */
[----:B------:R-:W-:-:S00]  /*0950*/  NOP ;  /* 0x0000000000007918 */ /* 0x000fc00000000000 */
[----:B------:R-:W-:-:S00]  /*0960*/  NOP ;  /* 0x0000000000007918 */ /* 0x000fc00000000000 */
[----:B------:R-:W-:-:S00]  /*0970*/  NOP ;  /* 0x0000000000007918 */ /* 0x000fc00000000000 */
.L_x_5:


//--------------------- .nv.shared.reserved.0     --------------------------
	.section	.nv.shared.reserved.0,"aw",@nobits
	.weak		__nv_reservedSMEM_offset_0_alias
	.size		__nv_reservedSMEM_offset_0_alias, 0, 64
	.other		__nv_reservedSMEM_offset_0_alias,@"STO_CUDA_RESERVED_SHARED STV_DEFAULT"
__nv_reservedSMEM_offset_0_alias:
	.zero		0
	.zero		64


//--------------------- .nv.constant0._Z13matmul_gpu_v1PfS_S_iii --------------------------
	.section	.nv.constant0._Z13matmul_gpu_v1PfS_S_iii,"a",@progbits
	.sectionflags	@""
	.align	4
.nv.constant0._Z13matmul_gpu_v1PfS_S_iii:
	.zero		932


//--------------------- SYMBOLS --------------------------

	.type		.nv.reservedSmem.offset0,@object
	.size		.nv.reservedSmem.offset0,0x4
